//
// Generated by NVIDIA NVVM Compiler
//
// Compiler Build ID: CL-36424714
// Cuda compilation tools, release 13.0, V13.0.88
// Based on NVVM 20.0.0
//

.version 9.0
.target sm_100
.address_size 64

	// .globl	crop_kernel_u8

.visible .entry crop_kernel_u8(
	.param .u64 .ptr .align 1 crop_kernel_u8_param_0,
	.param .u32 crop_kernel_u8_param_1,
	.param .u32 crop_kernel_u8_param_2,
	.param .u32 crop_kernel_u8_param_3,
	.param .u32 crop_kernel_u8_param_4,
	.param .u32 crop_kernel_u8_param_5,
	.param .u64 .ptr .align 1 crop_kernel_u8_param_6
)
{
	.reg .pred 	%p<4>;
	.reg .b16 	%rs<2>;
	.reg .b32 	%r<20>;
	.reg .b64 	%rd<9>;

	ld.param.u64 	%rd1, [crop_kernel_u8_param_0];
	ld.param.u32 	%r3, [crop_kernel_u8_param_1];
	ld.param.u32 	%r4, [crop_kernel_u8_param_2];
	ld.param.u32 	%r7, [crop_kernel_u8_param_3];
	ld.param.u32 	%r5, [crop_kernel_u8_param_4];
	ld.param.u32 	%r6, [crop_kernel_u8_param_5];
	ld.param.u64 	%rd2, [crop_kernel_u8_param_6];
	mov.u32 	%r9, %ctaid.x;
	mov.u32 	%r10, %ntid.x;
	mov.u32 	%r11, %tid.x;
	mad.lo.s32 	%r1, %r9, %r10, %r11;
	mov.u32 	%r12, %ctaid.y;
	mov.u32 	%r13, %ntid.y;
	mov.u32 	%r14, %tid.y;
	mad.lo.s32 	%r15, %r12, %r13, %r14;
	setp.ge.u32 	%p1, %r1, %r4;
	setp.ge.u32 	%p2, %r15, %r7;
	or.pred  	%p3, %p1, %p2;
	@%p3 bra 	$L__BB0_2;
	cvta.to.global.u64 	%rd3, %rd1;
	cvta.to.global.u64 	%rd4, %rd2;
	mad.lo.s32 	%r16, %r3, %r15, %r1;
	add.s32 	%r17, %r16, %r5;
	add.s32 	%r18, %r17, %r6;
	cvt.u64.u32 	%rd5, %r18;
	add.s64 	%rd6, %rd3, %rd5;
	ld.global.u8 	%rs1, [%rd6];
	mad.lo.s32 	%r19, %r4, %r15, %r1;
	cvt.u64.u32 	%rd7, %r19;
	add.s64 	%rd8, %rd4, %rd7;
	st.global.u8 	[%rd8], %rs1;
$L__BB0_2:
	ret;

}
	// .globl	crop_kernel_u16
.visible .entry crop_kernel_u16(
	.param .u64 .ptr .align 1 crop_kernel_u16_param_0,
	.param .u32 crop_kernel_u16_param_1,
	.param .u32 crop_kernel_u16_param_2,
	.param .u32 crop_kernel_u16_param_3,
	.param .u32 crop_kernel_u16_param_4,
	.param .u32 crop_kernel_u16_param_5,
	.param .u64 .ptr .align 1 crop_kernel_u16_param_6
)
{
	.reg .pred 	%p<4>;
	.reg .b16 	%rs<2>;
	.reg .b32 	%r<20>;
	.reg .b64 	%rd<9>;

	ld.param.u64 	%rd1, [crop_kernel_u16_param_0];
	ld.param.u32 	%r3, [crop_kernel_u16_param_1];
	ld.param.u32 	%r4, [crop_kernel_u16_param_2];
	ld.param.u32 	%r7, [crop_kernel_u16_param_3];
	ld.param.u32 	%r5, [crop_kernel_u16_param_4];
	ld.param.u32 	%r6, [crop_kernel_u16_param_5];
	ld.param.u64 	%rd2, [crop_kernel_u16_param_6];
	mov.u32 	%r9, %ctaid.x;
	mov.u32 	%r10, %ntid.x;
	mov.u32 	%r11, %tid.x;
	mad.lo.s32 	%r1, %r9, %r10, %r11;
	mov.u32 	%r12, %ctaid.y;
	mov.u32 	%r13, %ntid.y;
	mov.u32 	%r14, %tid.y;
	mad.lo.s32 	%r15, %r12, %r13, %r14;
	setp.ge.u32 	%p1, %r1, %r4;
	setp.ge.u32 	%p2, %r15, %r7;
	or.pred  	%p3, %p1, %p2;
	@%p3 bra 	$L__BB1_2;
	cvta.to.global.u64 	%rd3, %rd1;
	cvta.to.global.u64 	%rd4, %rd2;
	mad.lo.s32 	%r16, %r3, %r15, %r1;
	add.s32 	%r17, %r16, %r5;
	add.s32 	%r18, %r17, %r6;
	mul.wide.u32 	%rd5, %r18, 2;
	add.s64 	%rd6, %rd3, %rd5;
	ld.global.u16 	%rs1, [%rd6];
	mad.lo.s32 	%r19, %r4, %r15, %r1;
	mul.wide.u32 	%rd7, %r19, 2;
	add.s64 	%rd8, %rd4, %rd7;
	st.global.u16 	[%rd8], %rs1;
$L__BB1_2:
	ret;

}
	// .globl	crop_kernel_f32
.visible .entry crop_kernel_f32(
	.param .u64 .ptr .align 1 crop_kernel_f32_param_0,
	.param .u32 crop_kernel_f32_param_1,
	.param .u32 crop_kernel_f32_param_2,
	.param .u32 crop_kernel_f32_param_3,
	.param .u32 crop_kernel_f32_param_4,
	.param .u32 crop_kernel_f32_param_5,
	.param .u64 .ptr .align 1 crop_kernel_f32_param_6
)
{
	.reg .pred 	%p<4>;
	.reg .b32 	%r<20>;
	.reg .b32 	%f<2>;
	.reg .b64 	%rd<9>;

	ld.param.u64 	%rd1, [crop_kernel_f32_param_0];
	ld.param.u32 	%r3, [crop_kernel_f32_param_1];
	ld.param.u32 	%r4, [crop_kernel_f32_param_2];
	ld.param.u32 	%r7, [crop_kernel_f32_param_3];
	ld.param.u32 	%r5, [crop_kernel_f32_param_4];
	ld.param.u32 	%r6, [crop_kernel_f32_param_5];
	ld.param.u64 	%rd2, [crop_kernel_f32_param_6];
	mov.u32 	%r9, %ctaid.x;
	mov.u32 	%r10, %ntid.x;
	mov.u32 	%r11, %tid.x;
	mad.lo.s32 	%r1, %r9, %r10, %r11;
	mov.u32 	%r12, %ctaid.y;
	mov.u32 	%r13, %ntid.y;
	mov.u32 	%r14, %tid.y;
	mad.lo.s32 	%r15, %r12, %r13, %r14;
	setp.ge.u32 	%p1, %r1, %r4;
	setp.ge.u32 	%p2, %r15, %r7;
	or.pred  	%p3, %p1, %p2;
	@%p3 bra 	$L__BB2_2;
	cvta.to.global.u64 	%rd3, %rd1;
	cvta.to.global.u64 	%rd4, %rd2;
	mad.lo.s32 	%r16, %r3, %r15, %r1;
	add.s32 	%r17, %r16, %r5;
	add.s32 	%r18, %r17, %r6;
	mul.wide.u32 	%rd5, %r18, 4;
	add.s64 	%rd6, %rd3, %rd5;
	ld.global.f32 	%f1, [%rd6];
	mad.lo.s32 	%r19, %r4, %r15, %r1;
	mul.wide.u32 	%rd7, %r19, 4;
	add.s64 	%rd8, %rd4, %rd7;
	st.global.f32 	[%rd8], %f1;
$L__BB2_2:
	ret;

}


// ===== COMPILED SASS (sm_100) =====

	.target	sm_100

	.elftype	@"ET_EXEC"


//--------------------- .note.nv.tkinfo           --------------------------
	.section	.note.nv.tkinfo,"",@"SHT_NOTE"
	.sectionflags	@"SHF_NOTE_NV_TKINFO"
	.tkinfo
        /*0018*/ 	.word	0x00000002
        /*0030*/ 	.string	""
        /*0030*/ 	.string	"ptxas"
        /*0030*/ 	.string	"Cuda compilation tools, release 13.0, V13.0.88"
        /*0030*/ 	.string	"Build cuda_13.0.r13.0/compiler.36424714_0"
        /*0030*/ 	.string	"-arch sm_100 -m 64 "



//--------------------- .note.nv.cuinfo           --------------------------
	.section	.note.nv.cuinfo,"",@"SHT_NOTE"
	.sectionflags	@"SHF_NOTE_NV_CUINFO"
        /*0018*/ 	.short	0x0002
        /*001a*/ 	.short	0x0064
        /*001c*/ 	.short	0x0082
	.zero		2


//--------------------- .nv.info                  --------------------------
	.section	.nv.info,"",@"SHT_CUDA_INFO"
	.align	4


	//----- nvinfo : EIATTR_REGCOUNT
	.align		4
        /*0000*/ 	.byte	0x04, 0x2f
        /*0002*/ 	.short	(.L_1 - .L_0)
	.align		4
.L_0:
        /*0004*/ 	.word	index@(crop_kernel_u8)
        /*0008*/ 	.word	0x00000008


	//----- nvinfo : EIATTR_FRAME_SIZE
	.align		4
.L_1:
        /*000c*/ 	.byte	0x04, 0x11
        /*000e*/ 	.short	(.L_3 - .L_2)
	.align		4
.L_2:
        /*0010*/ 	.word	index@(crop_kernel_u8)
        /*0014*/ 	.word	0x00000000


	//----- nvinfo : EIATTR_REGCOUNT
	.align		4
.L_3:
        /*0018*/ 	.byte	0x04, 0x2f
        /*001a*/ 	.short	(.L_5 - .L_4)
	.align		4
.L_4:
        /*001c*/ 	.word	index@(crop_kernel_u16)
        /*0020*/ 	.word	0x0000000a


	//----- nvinfo : EIATTR_FRAME_SIZE
	.align		4
.L_5:
        /*0024*/ 	.byte	0x04, 0x11
        /*0026*/ 	.short	(.L_7 - .L_6)
	.align		4
.L_6:
        /*0028*/ 	.word	index@(crop_kernel_u16)
        /*002c*/ 	.word	0x00000000


	//----- nvinfo : EIATTR_REGCOUNT
	.align		4
.L_7:
        /*0030*/ 	.byte	0x04, 0x2f
        /*0032*/ 	.short	(.L_9 - .L_8)
	.align		4
.L_8:
        /*0034*/ 	.word	index@(crop_kernel_f32)
        /*0038*/ 	.word	0x0000000a


	//----- nvinfo : EIATTR_FRAME_SIZE
	.align		4
.L_9:
        /*003c*/ 	.byte	0x04, 0x11
        /*003e*/ 	.short	(.L_11 - .L_10)
	.align		4
.L_10:
        /*0040*/ 	.word	index@(crop_kernel_f32)
        /*0044*/ 	.word	0x00000000


	//----- nvinfo : EIATTR_MIN_STACK_SIZE
	.align		4
.L_11:
        /*0048*/ 	.byte	0x04, 0x12
        /*004a*/ 	.short	(.L_13 - .L_12)
	.align		4
.L_12:
        /*004c*/ 	.word	index@(crop_kernel_f32)
        /*0050*/ 	.word	0x00000000


	//----- nvinfo : EIATTR_MIN_STACK_SIZE
	.align		4
.L_13:
        /*0054*/ 	.byte	0x04, 0x12
        /*0056*/ 	.short	(.L_15 - .L_14)
	.align		4
.L_14:
        /*0058*/ 	.word	index@(crop_kernel_u16)
        /*005c*/ 	.word	0x00000000


	//----- nvinfo : EIATTR_MIN_STACK_SIZE
	.align		4
.L_15:
        /*0060*/ 	.byte	0x04, 0x12
        /*0062*/ 	.short	(.L_17 - .L_16)
	.align		4
.L_16:
        /*0064*/ 	.word	index@(crop_kernel_u8)
        /*0068*/ 	.word	0x00000000
.L_17:


//--------------------- .nv.compat                --------------------------
	.section	.nv.compat,"",@"SHT_CUDA_COMPAT_INFO"
	.align	4
        /*0000*/ 	.byte	0x02, 0x09, 0x00, 0x00, 0x02, 0x02, 0x01, 0x00, 0x02, 0x05, 0x05, 0x00, 0x03, 0x07, 0x01, 0x01
        /*0010*/ 	.byte	0x02, 0x03, 0x00, 0x00, 0x02, 0x06, 0x01, 0x00, 0x04, 0x0b, 0x08, 0x00, 0x09, 0x00, 0x00, 0x00
        /*0020*/ 	.byte	0x00, 0x00, 0x00, 0x00


//--------------------- .nv.info.crop_kernel_f32  --------------------------
	.section	.nv.info.crop_kernel_f32,"",@"SHT_CUDA_INFO"
	.sectionflags	@""
	.align	4


	//----- nvinfo : EIATTR_CUDA_API_VERSION
	.align		4
        /*0000*/ 	.byte	0x04, 0x37
        /*0002*/ 	.short	(.L_19 - .L_18)
.L_18:
        /*0004*/ 	.word	0x00000082


	//----- nvinfo : EIATTR_KPARAM_INFO
	.align		4
.L_19:
        /*0008*/ 	.byte	0x04, 0x17
        /*000a*/ 	.short	(.L_21 - .L_20)
.L_20:
        /*000c*/ 	.word	0x00000000
        /*0010*/ 	.short	0x0006
        /*0012*/ 	.short	0x0020
        /*0014*/ 	.byte	0x00, 0xf5, 0x21, 0x00


	//----- nvinfo : EIATTR_KPARAM_INFO
	.align		4
.L_21:
        /*0018*/ 	.byte	0x04, 0x17
        /*001a*/ 	.short	(.L_23 - .L_22)
.L_22:
        /*001c*/ 	.word	0x00000000
        /*0020*/ 	.short	0x0005
        /*0022*/ 	.short	0x0018
        /*0024*/ 	.byte	0x00, 0xf0, 0x11, 0x00


	//----- nvinfo : EIATTR_KPARAM_INFO
	.align		4
.L_23:
        /*0028*/ 	.byte	0x04, 0x17
        /*002a*/ 	.short	(.L_25 - .L_24)
.L_24:
        /*002c*/ 	.word	0x00000000
        /*0030*/ 	.short	0x0004
        /*0032*/ 	.short	0x0014
        /*0034*/ 	.byte	0x00, 0xf0, 0x11, 0x00


	//----- nvinfo : EIATTR_KPARAM_INFO
	.align		4
.L_25:
        /*0038*/ 	.byte	0x04, 0x17
        /*003a*/ 	.short	(.L_27 - .L_26)
.L_26:
        /*003c*/ 	.word	0x00000000
        /*0040*/ 	.short	0x0003
        /*0042*/ 	.short	0x0010
        /*0044*/ 	.byte	0x00, 0xf0, 0x11, 0x00


	//----- nvinfo : EIATTR_KPARAM_INFO
	.align		4
.L_27:
        /*0048*/ 	.byte	0x04, 0x17
        /*004a*/ 	.short	(.L_29 - .L_28)
.L_28:
        /*004c*/ 	.word	0x00000000
        /*0050*/ 	.short	0x0002
        /*0052*/ 	.short	0x000c
        /*0054*/ 	.byte	0x00, 0xf0, 0x11, 0x00


	//----- nvinfo : EIATTR_KPARAM_INFO
	.align		4
.L_29:
        /*0058*/ 	.byte	0x04, 0x17
        /*005a*/ 	.short	(.L_31 - .L_30)
.L_30:
        /*005c*/ 	.word	0x00000000
        /*0060*/ 	.short	0x0001
        /*0062*/ 	.short	0x0008
        /*0064*/ 	.byte	0x00, 0xf0, 0x11, 0x00


	//----- nvinfo : EIATTR_KPARAM_INFO
	.align		4
.L_31:
        /*0068*/ 	.byte	0x04, 0x17
        /*006a*/ 	.short	(.L_33 - .L_32)
.L_32:
        /*006c*/ 	.word	0x00000000
        /*0070*/ 	.short	0x0000
        /*0072*/ 	.short	0x0000
        /*0074*/ 	.byte	0x00, 0xf5, 0x21, 0x00


	//----- nvinfo : EIATTR_SPARSE_MMA_MASK
	.align		4
.L_33:
        /*0078*/ 	.byte	0x03, 0x50
        /*007a*/ 	.short	0x0000


	//----- nvinfo : EIATTR_MAXREG_COUNT
	.align		4
        /*007c*/ 	.byte	0x03, 0x1b
        /*007e*/ 	.short	0x00ff


	//----- nvinfo : EIATTR_MERCURY_ISA_VERSION
	.align		4
        /*0080*/ 	.byte	0x03, 0x5f
        /*0082*/ 	.short	0x0101


	//----- nvinfo : EIATTR_VRC_CTA_INIT_COUNT
	.align		4
        /*0084*/ 	.byte	0x02, 0x4a
	.zero		1
	.zero		1


	//----- nvinfo : EIATTR_EXIT_INSTR_OFFSETS
	.align		4
        /*0088*/ 	.byte	0x04, 0x1c
        /*008a*/ 	.short	(.L_35 - .L_34)


	//   ....[0]....
.L_34:
        /*008c*/ 	.word	0x000000d0


	//   ....[1]....
        /*0090*/ 	.word	0x000001b0


	//----- nvinfo : EIATTR_CBANK_PARAM_SIZE
	.align		4
.L_35:
        /*0094*/ 	.byte	0x03, 0x19
        /*0096*/ 	.short	0x0028


	//----- nvinfo : EIATTR_PARAM_CBANK
	.align		4
        /*0098*/ 	.byte	0x04, 0x0a
        /*009a*/ 	.short	(.L_37 - .L_36)
	.align		4
.L_36:
        /*009c*/ 	.word	index@(.nv.constant0.crop_kernel_f32)
        /*00a0*/ 	.short	0x0380
        /*00a2*/ 	.short	0x0028


	//----- nvinfo : EIATTR_SW_WAR
	.align		4
.L_37:
        /*00a4*/ 	.byte	0x04, 0x36
        /*00a6*/ 	.short	(.L_39 - .L_38)
.L_38:
        /*00a8*/ 	.word	0x00000008
.L_39:


//--------------------- .nv.info.crop_kernel_u16  --------------------------
	.section	.nv.info.crop_kernel_u16,"",@"SHT_CUDA_INFO"
	.sectionflags	@""
	.align	4


	//----- nvinfo : EIATTR_CUDA_API_VERSION
	.align		4
        /*0000*/ 	.byte	0x04, 0x37
        /*0002*/ 	.short	(.L_41 - .L_40)
.L_40:
        /*0004*/ 	.word	0x00000082


	//----- nvinfo : EIATTR_KPARAM_INFO
	.align		4
.L_41:
        /*0008*/ 	.byte	0x04, 0x17
        /*000a*/ 	.short	(.L_43 - .L_42)
.L_42:
        /*000c*/ 	.word	0x00000000
        /*0010*/ 	.short	0x0006
        /*0012*/ 	.short	0x0020
        /*0014*/ 	.byte	0x00, 0xf5, 0x21, 0x00


	//----- nvinfo : EIATTR_KPARAM_INFO
	.align		4
.L_43:
        /*0018*/ 	.byte	0x04, 0x17
        /*001a*/ 	.short	(.L_45 - .L_44)
.L_44:
        /*001c*/ 	.word	0x00000000
        /*0020*/ 	.short	0x0005
        /*0022*/ 	.short	0x0018
        /*0024*/ 	.byte	0x00, 0xf0, 0x11, 0x00


	//----- nvinfo : EIATTR_KPARAM_INFO
	.align		4
.L_45:
        /*0028*/ 	.byte	0x04, 0x17
        /*002a*/ 	.short	(.L_47 - .L_46)
.L_46:
        /*002c*/ 	.word	0x00000000
        /*0030*/ 	.short	0x0004
        /*0032*/ 	.short	0x0014
        /*0034*/ 	.byte	0x00, 0xf0, 0x11, 0x00


	//----- nvinfo : EIATTR_KPARAM_INFO
	.align		4
.L_47:
        /*0038*/ 	.byte	0x04, 0x17
        /*003a*/ 	.short	(.L_49 - .L_48)
.L_48:
        /*003c*/ 	.word	0x00000000
        /*0040*/ 	.short	0x0003
        /*0042*/ 	.short	0x0010
        /*0044*/ 	.byte	0x00, 0xf0, 0x11, 0x00


	//----- nvinfo : EIATTR_KPARAM_INFO
	.align		4
.L_49:
        /*0048*/ 	.byte	0x04, 0x17
        /*004a*/ 	.short	(.L_51 - .L_50)
.L_50:
        /*004c*/ 	.word	0x00000000
        /*0050*/ 	.short	0x0002
        /*0052*/ 	.short	0x000c
        /*0054*/ 	.byte	0x00, 0xf0, 0x11, 0x00


	//----- nvinfo : EIATTR_KPARAM_INFO
	.align		4
.L_51:
        /*0058*/ 	.byte	0x04, 0x17
        /*005a*/ 	.short	(.L_53 - .L_52)
.L_52:
        /*005c*/ 	.word	0x00000000
        /*0060*/ 	.short	0x0001
        /*0062*/ 	.short	0x0008
        /*0064*/ 	.byte	0x00, 0xf0, 0x11, 0x00


	//----- nvinfo : EIATTR_KPARAM_INFO
	.align		4
.L_53:
        /*0068*/ 	.byte	0x04, 0x17
        /*006a*/ 	.short	(.L_55 - .L_54)
.L_54:
        /*006c*/ 	.word	0x00000000
        /*0070*/ 	.short	0x0000
        /*0072*/ 	.short	0x0000
        /*0074*/ 	.byte	0x00, 0xf5, 0x21, 0x00


	//----- nvinfo : EIATTR_SPARSE_MMA_MASK
	.align		4
.L_55:
        /*0078*/ 	.byte	0x03, 0x50
        /*007a*/ 	.short	0x0000


	//----- nvinfo : EIATTR_MAXREG_COUNT
	.align		4
        /*007c*/ 	.byte	0x03, 0x1b
        /*007e*/ 	.short	0x00ff


	//----- nvinfo : EIATTR_MERCURY_ISA_VERSION
	.align		4
        /*0080*/ 	.byte	0x03, 0x5f
        /*0082*/ 	.short	0x0101


	//----- nvinfo : EIATTR_VRC_CTA_INIT_COUNT
	.align		4
        /*0084*/ 	.byte	0x02, 0x4a
	.zero		1
	.zero		1


	//----- nvinfo : EIATTR_EXIT_INSTR_OFFSETS
	.align		4
        /*0088*/ 	.byte	0x04, 0x1c
        /*008a*/ 	.short	(.L_57 - .L_56)


	//   ....[0]....
.L_56:
        /*008c*/ 	.word	0x000000d0


	//   ....[1]....
        /*0090*/ 	.word	0x000001b0


	//----- nvinfo : EIATTR_CBANK_PARAM_SIZE
	.align		4
.L_57:
        /*0094*/ 	.byte	0x03, 0x19
        /*0096*/ 	.short	0x0028


	//----- nvinfo : EIATTR_PARAM_CBANK
	.align		4
        /*0098*/ 	.byte	0x04, 0x0a
        /*009a*/ 	.short	(.L_59 - .L_58)
	.align		4
.L_58:
        /*009c*/ 	.word	index@(.nv.constant0.crop_kernel_u16)
        /*00a0*/ 	.short	0x0380
        /*00a2*/ 	.short	0x0028


	//----- nvinfo : EIATTR_SW_WAR
	.align		4
.L_59:
        /*00a4*/ 	.byte	0x04, 0x36
        /*00a6*/ 	.short	(.L_61 - .L_60)
.L_60:
        /*00a8*/ 	.word	0x00000008
.L_61:


//--------------------- .nv.info.crop_kernel_u8   --------------------------
	.section	.nv.info.crop_kernel_u8,"",@"SHT_CUDA_INFO"
	.sectionflags	@""
	.align	4


	//----- nvinfo : EIATTR_CUDA_API_VERSION
	.align		4
        /*0000*/ 	.byte	0x04, 0x37
        /*0002*/ 	.short	(.L_63 - .L_62)
.L_62:
        /*0004*/ 	.word	0x00000082


	//----- nvinfo : EIATTR_KPARAM_INFO
	.align		4
.L_63:
        /*0008*/ 	.byte	0x04, 0x17
        /*000a*/ 	.short	(.L_65 - .L_64)
.L_64:
        /*000c*/ 	.word	0x00000000
        /*0010*/ 	.short	0x0006
        /*0012*/ 	.short	0x0020
        /*0014*/ 	.byte	0x00, 0xf5, 0x21, 0x00


	//----- nvinfo : EIATTR_KPARAM_INFO
	.align		4
.L_65:
        /*0018*/ 	.byte	0x04, 0x17
        /*001a*/ 	.short	(.L_67 - .L_66)
.L_66:
        /*001c*/ 	.word	0x00000000
        /*0020*/ 	.short	0x0005
        /*0022*/ 	.short	0x0018
        /*0024*/ 	.byte	0x00, 0xf0, 0x11, 0x00


	//----- nvinfo : EIATTR_KPARAM_INFO
	.align		4
.L_67:
        /*0028*/ 	.byte	0x04, 0x17
        /*002a*/ 	.short	(.L_69 - .L_68)
.L_68:
        /*002c*/ 	.word	0x00000000
        /*0030*/ 	.short	0x0004
        /*0032*/ 	.short	0x0014
        /*0034*/ 	.byte	0x00, 0xf0, 0x11, 0x00


	//----- nvinfo : EIATTR_KPARAM_INFO
	.align		4
.L_69:
        /*0038*/ 	.byte	0x04, 0x17
        /*003a*/ 	.short	(.L_71 - .L_70)
.L_70:
        /*003c*/ 	.word	0x00000000
        /*0040*/ 	.short	0x0003
        /*0042*/ 	.short	0x0010
        /*0044*/ 	.byte	0x00, 0xf0, 0x11, 0x00


	//----- nvinfo : EIATTR_KPARAM_INFO
	.align		4
.L_71:
        /*0048*/ 	.byte	0x04, 0x17
        /*004a*/ 	.short	(.L_73 - .L_72)
.L_72:
        /*004c*/ 	.word	0x00000000
        /*0050*/ 	.short	0x0002
        /*0052*/ 	.short	0x000c
        /*0054*/ 	.byte	0x00, 0xf0, 0x11, 0x00


	//----- nvinfo : EIATTR_KPARAM_INFO
	.align		4
.L_73:
        /*0058*/ 	.byte	0x04, 0x17
        /*005a*/ 	.short	(.L_75 - .L_74)
.L_74:
        /*005c*/ 	.word	0x00000000
        /*0060*/ 	.short	0x0001
        /*0062*/ 	.short	0x0008
        /*0064*/ 	.byte	0x00, 0xf0, 0x11, 0x00


	//----- nvinfo : EIATTR_KPARAM_INFO
	.align		4
.L_75:
        /*0068*/ 	.byte	0x04, 0x17
        /*006a*/ 	.short	(.L_77 - .L_76)
.L_76:
        /*006c*/ 	.word	0x00000000
        /*0070*/ 	.short	0x0000
        /*0072*/ 	.short	0x0000
        /*0074*/ 	.byte	0x00, 0xf5, 0x21, 0x00


	//----- nvinfo : EIATTR_SPARSE_MMA_MASK
	.align		4
.L_77:
        /*0078*/ 	.byte	0x03, 0x50
        /*007a*/ 	.short	0x0000


	//----- nvinfo : EIATTR_MAXREG_COUNT
	.align		4
        /*007c*/ 	.byte	0x03, 0x1b
        /*007e*/ 	.short	0x00ff


	//----- nvinfo : EIATTR_MERCURY_ISA_VERSION
	.align		4
        /*0080*/ 	.byte	0x03, 0x5f
        /*0082*/ 	.short	0x0101


	//----- nvinfo : EIATTR_VRC_CTA_INIT_COUNT
	.align		4
        /*0084*/ 	.byte	0x02, 0x4a
	.zero		1
	.zero		1


	//----- nvinfo : EIATTR_EXIT_INSTR_OFFSETS
	.align		4
        /*0088*/ 	.byte	0x04, 0x1c
        /*008a*/ 	.short	(.L_79 - .L_78)


	//   ....[0]....
.L_78:
        /*008c*/ 	.word	0x000000d0


	//   ....[1]....
        /*0090*/ 	.word	0x000001d0


	//----- nvinfo : EIATTR_CBANK_PARAM_SIZE
	.align		4
.L_79:
        /*0094*/ 	.byte	0x03, 0x19
        /*0096*/ 	.short	0x0028


	//----- nvinfo : EIATTR_PARAM_CBANK
	.align		4
        /*0098*/ 	.byte	0x04, 0x0a
        /*009a*/ 	.short	(.L_81 - .L_80)
	.align		4
.L_80:
        /*009c*/ 	.word	index@(.nv.constant0.crop_kernel_u8)
        /*00a0*/ 	.short	0x0380
        /*00a2*/ 	.short	0x0028


	//----- nvinfo : EIATTR_SW_WAR
	.align		4
.L_81:
        /*00a4*/ 	.byte	0x04, 0x36
        /*00a6*/ 	.short	(.L_83 - .L_82)
.L_82:
        /*00a8*/ 	.word	0x00000008
.L_83:


//--------------------- .nv.callgraph             --------------------------
	.section	.nv.callgraph,"",@"SHT_CUDA_CALLGRAPH"
	.align	4
	.sectionentsize	8
	.align		4
        /*0000*/ 	.word	0x00000000
	.align		4
        /*0004*/ 	.word	0xffffffff
	.align		4
        /*0008*/ 	.word	0x00000000
	.align		4
        /*000c*/ 	.word	0xfffffffe
	.align		4
        /*0010*/ 	.word	0x00000000
	.align		4
        /*0014*/ 	.word	0xfffffffd
	.align		4
        /*0018*/ 	.word	0x00000000
	.align		4
        /*001c*/ 	.word	0xfffffffc


//--------------------- .text.crop_kernel_f32     --------------------------
	.section	.text.crop_kernel_f32,"ax",@progbits
	.align	128
        .global         crop_kernel_f32
        .type           crop_kernel_f32,@function
        .size           crop_kernel_f32,(.L_x_3 - crop_kernel_f32)
        .other          crop_kernel_f32,@"STO_CUDA_ENTRY STV_DEFAULT"
crop_kernel_f32:
.text.crop_kernel_f32:
[----:B------:R-:W-:Y:S01]  /*0000*/  LDC R1, c[0x0][0x37c] ;  /* 0x0000df00ff017b82 */ /* 0x000fe20000000800 */
[----:B------:R-:W0:Y:S07]  /*0010*/  S2R R2, SR_TID.Y ;  /* 0x0000000000027919 */ /* 0x000e2e0000002200 */
[----:B------:R-:W1:Y:S01]  /*0020*/  LDC R0, c[0x0][0x360] ;  /* 0x0000d800ff007b82 */ /* 0x000e620000000800 */
[----:B------:R-:W2:Y:S01]  /*0030*/  LDCU UR6, c[0x0][0x390] ;  /* 0x00007200ff0677ac */ /* 0x000ea20008000800 */
[----:B------:R-:W1:Y:S01]  /*0040*/  S2R R3, SR_TID.X ;  /* 0x0000000000037919 */ /* 0x000e620000002100 */
[----:B------:R-:W3:Y:S05]  /*0050*/  LDCU UR7, c[0x0][0x38c] ;  /* 0x00007180ff0777ac */ /* 0x000eea0008000800 */
[----:B------:R-:W0:Y:S08]  /*0060*/  S2UR UR5, SR_CTAID.Y ;  /* 0x00000000000579c3 */ /* 0x000e300000002600 */
[----:B------:R-:W0:Y:S08]  /*0070*/  LDC R7, c[0x0][0x364] ;  /* 0x0000d900ff077b82 */ /* 0x000e300000000800 */
[----:B------:R-:W1:Y:S01]  /*0080*/  S2UR UR4, SR_CTAID.X ;  /* 0x00000000000479c3 */ /* 0x000e620000002500 */
[----:B0-----:R-:W-:-:S05]  /*0090*/  IMAD R7, R7, UR5, R2 ;  /* 0x0000000507077c24 */ /* 0x001fca000f8e0202 */
[----:B--2---:R-:W-:Y:S01]  /*00a0*/  ISETP.GE.U32.AND P0, PT, R7, UR6, PT ;  /* 0x0000000607007c0c */ /* 0x004fe2000bf06070 */
[----:B-1----:R-:W-:-:S05]  /*00b0*/  IMAD R0, R0, UR4, R3 ;  /* 0x0000000400007c24 */ /* 0x002fca000f8e0203 */
[----:B---3--:R-:W-:-:S13]  /*00c0*/  ISETP.GE.U32.OR P0, PT, R0, UR7, P0 ;  /* 0x0000000700007c0c */ /* 0x008fda0008706470 */
[----:B------:R-:W-:Y:S05]  /*00d0*/  @P0 EXIT ;  /* 0x000000000000094d */ /* 0x000fea0003800000 */
[----:B------:R-:W0:Y:S01]  /*00e0*/  LDC R5, c[0x0][0x398] ;  /* 0x0000e600ff057b82 */ /* 0x000e220000000800 */
[----:B------:R-:W1:Y:S01]  /*00f0*/  LDCU UR6, c[0x0][0x388] ;  /* 0x00007100ff0677ac */ /* 0x000e620008000800 */
[----:B------:R-:W0:Y:S06]  /*0100*/  LDCU UR8, c[0x0][0x394] ;  /* 0x00007280ff0877ac */ /* 0x000e2c0008000800 */
[----:B------:R-:W2:Y:S01]  /*0110*/  LDC.64 R2, c[0x0][0x380] ;  /* 0x0000e000ff027b82 */ /* 0x000ea20000000a00 */
[----:B------:R-:W3:Y:S01]  /*0120*/  LDCU.64 UR4, c[0x0][0x358] ;  /* 0x00006b00ff0477ac */ /* 0x000ee20008000a00 */
[----:B-1----:R-:W-:-:S05]  /*0130*/  IMAD R4, R7, UR6, R0 ;  /* 0x0000000607047c24 */ /* 0x002fca000f8e0200 */
[----:B0-----:R-:W-:-:S05]  /*0140*/  IADD3 R5, PT, PT, R5, UR8, R4 ;  /* 0x0000000805057c10 */ /* 0x001fca000fffe004 */
[----:B--2---:R-:W-:Y:S02]  /*0150*/  IMAD.WIDE.U32 R2, R5, 0x4, R2 ;  /* 0x0000000405027825 */ /* 0x004fe400078e0002 */
[----:B------:R-:W0:Y:S04]  /*0160*/  LDC.64 R4, c[0x0][0x3a0] ;  /* 0x0000e800ff047b82 */ /* 0x000e280000000a00 */
[----:B---3--:R-:W2:Y:S01]  /*0170*/  LDG.E R3, desc[UR4][R2.64] ;  /* 0x0000000402037981 */ /* 0x008ea2000c1e1900 */
[----:B------:R-:W-:-:S04]  /*0180*/  IMAD R7, R7, UR7, R0 ;  /* 0x0000000707077c24 */ /* 0x000fc8000f8e0200 */
[----:B0-----:R-:W-:-:S05]  /*0190*/  IMAD.WIDE.U32 R4, R7, 0x4, R4 ;  /* 0x0000000407047825 */ /* 0x001fca00078e0004 */
[----:B--2---:R-:W-:Y:S01]  /*01a0*/  STG.E desc[UR4][R4.64], R3 ;  /* 0x0000000304007986 */ /* 0x004fe2000c101904 */
[----:B------:R-:W-:Y:S05]  /*01b0*/  EXIT ;  /* 0x000000000000794d */ /* 0x000fea0003800000 */
.L_x_0:
[----:B------:R-:W-:-:S00]  /*01c0*/  BRA `(.L_x_0) ;  /* 0xfffffffc00fc7947 */ /* 0x000fc0000383ffff */
[----:B------:R-:W-:-:S00]  /*01d0*/  NOP ;  /* 0x0000000000007918 */ /* 0x000fc00000000000 */
        /* <DEDUP_REMOVED lines=10> */
.L_x_3:


//--------------------- .text.crop_kernel_u16     --------------------------
	.section	.text.crop_kernel_u16,"ax",@progbits
	.align	128
        .global         crop_kernel_u16
        .type           crop_kernel_u16,@function
        .size           crop_kernel_u16,(.L_x_4 - crop_kernel_u16)
        .other          crop_kernel_u16,@"STO_CUDA_ENTRY STV_DEFAULT"
crop_kernel_u16:
.text.crop_kernel_u16:
        /* <DEDUP_REMOVED lines=23> */
[----:B---3--:R-:W2:Y:S01]  /*0170*/  LDG.E.U16 R3, desc[UR4][R2.64] ;  /* 0x0000000402037981 */ /* 0x008ea2000c1e1500 */
[----:B------:R-:W-:-:S04]  /*0180*/  IMAD R7, R7, UR7, R0 ;  /* 0x0000000707077c24 */ /* 0x000fc8000f8e0200 */
[----:B0-----:R-:W-:-:S05]  /*0190*/  IMAD.WIDE.U32 R4, R7, 0x2, R4 ;  /* 0x0000000207047825 */ /* 0x001fca00078e0004 */
[----:B--2---:R-:W-:Y:S01]  /*01a0*/  STG.E.U16 desc[UR4][R4.64], R3 ;  /* 0x0000000304007986 */ /* 0x004fe2000c101504 */
[----:B------:R-:W-:Y:S05]  /*01b0*/  EXIT ;  /* 0x000000000000794d */ /* 0x000fea0003800000 */
.L_x_1:
        /* <DEDUP_REMOVED lines=12> */
.L_x_4:


//--------------------- .text.crop_kernel_u8      --------------------------
	.section	.text.crop_kernel_u8,"ax",@progbits
	.align	128
        .global         crop_kernel_u8
        .type           crop_kernel_u8,@function
        .size           crop_kernel_u8,(.L_x_5 - crop_kernel_u8)
        .other          crop_kernel_u8,@"STO_CUDA_ENTRY STV_DEFAULT"
crop_kernel_u8:
.text.crop_kernel_u8:
        /* <DEDUP_REMOVED lines=16> */
[----:B------:R-:W0:Y:S01]  /*0100*/  LDCU UR6, c[0x0][0x394] ;  /* 0x00007280ff0677ac */ /* 0x000e220008000800 */
[----:B------:R-:W2:Y:S01]  /*0110*/  LDCU.64 UR8, c[0x0][0x380] ;  /* 0x00007000ff0877ac */ /* 0x000ea20008000a00 */
[----:B-1----:R-:W-:Y:S01]  /*0120*/  IMAD R2, R5, UR4, R0 ;  /* 0x0000000405027c24 */ /* 0x002fe2000f8e0200 */
[----:B------:R-:W1:Y:S04]  /*0130*/  LDCU.64 UR4, c[0x0][0x358] ;  /* 0x00006b00ff0477ac */ /* 0x000e680008000a00 */
[----:B0-----:R-:W-:-:S04]  /*0140*/  IADD3 R2, PT, PT, R3, UR6, R2 ;  /* 0x0000000603027c10 */ /* 0x001fc8000fffe002 */
[----:B--2---:R-:W-:-:S05]  /*0150*/  IADD3 R2, P0, PT, R2, UR8, RZ ;  /* 0x0000000802027c10 */ /* 0x004fca000ff1e0ff */
[----:B------:R-:W-:Y:S01]  /*0160*/  IMAD.X R3, RZ, RZ, UR9, P0 ;  /* 0x00000009ff037e24 */ /* 0x000fe200080e06ff */
[----:B------:R-:W0:Y:S05]  /*0170*/  LDCU.64 UR8, c[0x0][0x3a0] ;  /* 0x00007400ff0877ac */ /* 0x000e2a0008000a00 */
[----:B-1----:R-:W2:Y:S01]  /*0180*/  LDG.E.U8 R3, desc[UR4][R2.64] ;  /* 0x0000000402037981 */ /* 0x002ea2000c1e1100 */
[----:B------:R-:W-:-:S05]  /*0190*/  IMAD R5, R5, UR7, R0 ;  /* 0x0000000705057c24 */ /* 0x000fca000f8e0200 */
[----:B0-----:R-:W-:-:S04]  /*01a0*/  IADD3 R4, P0, PT, R5, UR8, RZ ;  /* 0x0000000805047c10 */ /* 0x001fc8000ff1e0ff */
[----:B------:R-:W-:-:S05]  /*01b0*/  IADD3.X R5, PT, PT, RZ, UR9, RZ, P0, !PT ;  /* 0x00000009ff057c10 */ /* 0x000fca00087fe4ff */
[----:B--2---:R-:W-:Y:S01]  /*01c0*/  STG.E.U8 desc[UR4][R4.64], R3 ;  /* 0x0000000304007986 */ /* 0x004fe2000c101104 */
[----:B------:R-:W-:Y:S05]  /*01d0*/  EXIT ;  /* 0x000000000000794d */ /* 0x000fea0003800000 */
.L_x_2:
        /* <DEDUP_REMOVED lines=10> */
.L_x_5:


//--------------------- .nv.shared.reserved.0     --------------------------
	.section	.nv.shared.reserved.0,"aw",@nobits
	.weak		__nv_reservedSMEM_offset_0_alias
	.size		__nv_reservedSMEM_offset_0_alias, 0, 64
	.other		__nv_reservedSMEM_offset_0_alias,@"STO_CUDA_RESERVED_SHARED STV_DEFAULT"
__nv_reservedSMEM_offset_0_alias:
	.zero		0
	.zero		64


//--------------------- .nv.constant0.crop_kernel_f32 --------------------------
	.section	.nv.constant0.crop_kernel_f32,"a",@progbits
	.sectionflags	@""
	.align	4
.nv.constant0.crop_kernel_f32:
	.zero		936


//--------------------- .nv.constant0.crop_kernel_u16 --------------------------
	.section	.nv.constant0.crop_kernel_u16,"a",@progbits
	.sectionflags	@""
	.align	4
.nv.constant0.crop_kernel_u16:
	.zero		936


//--------------------- .nv.constant0.crop_kernel_u8 --------------------------
	.section	.nv.constant0.crop_kernel_u8,"a",@progbits
	.sectionflags	@""
	.align	4
.nv.constant0.crop_kernel_u8:
	.zero		936


//--------------------- SYMBOLS --------------------------

	.type		.nv.reservedSmem.offset0,@object
	.size		.nv.reservedSmem.offset0,0x4
